//
// Generated by NVIDIA NVVM Compiler
//
// Compiler Build ID: CL-36424714
// Cuda compilation tools, release 13.0, V13.0.88
// Based on NVVM 20.0.0
//

.version 9.0
.target sm_100
.address_size 64

	// .globl	_Z3picPfifii

.visible .entry _Z3picPfifii(
	.param .u64 .ptr .align 1 _Z3picPfifii_param_0,
	.param .u32 _Z3picPfifii_param_1,
	.param .f32 _Z3picPfifii_param_2,
	.param .u32 _Z3picPfifii_param_3,
	.param .u32 _Z3picPfifii_param_4
)
{
	.reg .pred 	%p<7>;
	.reg .b32 	%r<34>;
	.reg .b32 	%f<29>;
	.reg .b64 	%rd<5>;
	.reg .b64 	%fd<44>;

	ld.param.u64 	%rd2, [_Z3picPfifii_param_0];
	ld.param.u32 	%r12, [_Z3picPfifii_param_1];
	ld.param.f32 	%f9, [_Z3picPfifii_param_2];
	ld.param.u32 	%r13, [_Z3picPfifii_param_3];
	ld.param.u32 	%r14, [_Z3picPfifii_param_4];
	mov.u32 	%r15, %ctaid.x;
	mov.u32 	%r16, %ntid.x;
	mov.u32 	%r17, %tid.x;
	mad.lo.s32 	%r32, %r15, %r16, %r17;
	setp.ge.s32 	%p1, %r32, %r12;
	@%p1 bra 	$L__BB0_7;
	cvta.to.global.u64 	%rd3, %rd2;
	cvt.f64.f32 	%fd1, %f9;
	mul.wide.s32 	%rd4, %r32, 4;
	add.s64 	%rd1, %rd3, %rd4;
	mul.lo.s32 	%r2, %r14, %r13;
	ld.global.f32 	%f28, [%rd1];
	add.s32 	%r18, %r32, %r2;
	max.s32 	%r19, %r12, %r18;
	setp.lt.s32 	%p2, %r18, %r12;
	selp.u32 	%r20, 1, 0, %p2;
	add.s32 	%r21, %r18, %r20;
	sub.s32 	%r22, %r19, %r21;
	div.u32 	%r23, %r22, %r2;
	add.s32 	%r3, %r23, %r20;
	and.b32  	%r24, %r3, 3;
	setp.eq.s32 	%p3, %r24, 3;
	@%p3 bra 	$L__BB0_4;
	add.s32 	%r25, %r3, 1;
	and.b32  	%r26, %r25, 3;
	neg.s32 	%r30, %r26;
$L__BB0_3:
	.pragma "nounroll";
	cvt.rn.f64.s32 	%fd2, %r32;
	add.f64 	%fd3, %fd2, 0d3FE0000000000000;
	mul.f64 	%fd4, %fd3, %fd1;
	cvt.rn.f32.f64 	%f11, %fd4;
	mul.f32 	%f12, %f11, %f11;
	cvt.f64.f32 	%fd5, %f12;
	add.f64 	%fd6, %fd5, 0d3FF0000000000000;
	mov.f64 	%fd7, 0d4010000000000000;
	div.rn.f64 	%fd8, %fd7, %fd6;
	cvt.f64.f32 	%fd9, %f28;
	add.f64 	%fd10, %fd8, %fd9;
	cvt.rn.f32.f64 	%f28, %fd10;
	add.s32 	%r32, %r32, %r2;
	add.s32 	%r30, %r30, 1;
	setp.ne.s32 	%p4, %r30, 0;
	@%p4 bra 	$L__BB0_3;
$L__BB0_4:
	setp.lt.u32 	%p5, %r3, 3;
	@%p5 bra 	$L__BB0_6;
$L__BB0_5:
	cvt.rn.f64.s32 	%fd11, %r32;
	add.f64 	%fd12, %fd11, 0d3FE0000000000000;
	mul.f64 	%fd13, %fd12, %fd1;
	cvt.rn.f32.f64 	%f13, %fd13;
	mul.f32 	%f14, %f13, %f13;
	cvt.f64.f32 	%fd14, %f14;
	add.f64 	%fd15, %fd14, 0d3FF0000000000000;
	mov.f64 	%fd16, 0d4010000000000000;
	div.rn.f64 	%fd17, %fd16, %fd15;
	cvt.f64.f32 	%fd18, %f28;
	add.f64 	%fd19, %fd17, %fd18;
	cvt.rn.f32.f64 	%f15, %fd19;
	add.s32 	%r27, %r32, %r2;
	cvt.rn.f64.s32 	%fd20, %r27;
	add.f64 	%fd21, %fd20, 0d3FE0000000000000;
	mul.f64 	%fd22, %fd21, %fd1;
	cvt.rn.f32.f64 	%f16, %fd22;
	mul.f32 	%f17, %f16, %f16;
	cvt.f64.f32 	%fd23, %f17;
	add.f64 	%fd24, %fd23, 0d3FF0000000000000;
	div.rn.f64 	%fd25, %fd16, %fd24;
	cvt.f64.f32 	%fd26, %f15;
	add.f64 	%fd27, %fd25, %fd26;
	cvt.rn.f32.f64 	%f18, %fd27;
	add.s32 	%r28, %r27, %r2;
	cvt.rn.f64.s32 	%fd28, %r28;
	add.f64 	%fd29, %fd28, 0d3FE0000000000000;
	mul.f64 	%fd30, %fd29, %fd1;
	cvt.rn.f32.f64 	%f19, %fd30;
	mul.f32 	%f20, %f19, %f19;
	cvt.f64.f32 	%fd31, %f20;
	add.f64 	%fd32, %fd31, 0d3FF0000000000000;
	div.rn.f64 	%fd33, %fd16, %fd32;
	cvt.f64.f32 	%fd34, %f18;
	add.f64 	%fd35, %fd33, %fd34;
	cvt.rn.f32.f64 	%f21, %fd35;
	add.s32 	%r29, %r28, %r2;
	cvt.rn.f64.s32 	%fd36, %r29;
	add.f64 	%fd37, %fd36, 0d3FE0000000000000;
	mul.f64 	%fd38, %fd37, %fd1;
	cvt.rn.f32.f64 	%f22, %fd38;
	mul.f32 	%f23, %f22, %f22;
	cvt.f64.f32 	%fd39, %f23;
	add.f64 	%fd40, %fd39, 0d3FF0000000000000;
	div.rn.f64 	%fd41, %fd16, %fd40;
	cvt.f64.f32 	%fd42, %f21;
	add.f64 	%fd43, %fd41, %fd42;
	cvt.rn.f32.f64 	%f28, %fd43;
	add.s32 	%r32, %r29, %r2;
	setp.lt.s32 	%p6, %r32, %r12;
	@%p6 bra 	$L__BB0_5;
$L__BB0_6:
	st.global.f32 	[%rd1], %f28;
$L__BB0_7:
	ret;

}


// ===== COMPILED SASS (sm_100) =====

	.target	sm_100

	.elftype	@"ET_EXEC"


//--------------------- .note.nv.tkinfo           --------------------------
	.section	.note.nv.tkinfo,"",@"SHT_NOTE"
	.sectionflags	@"SHF_NOTE_NV_TKINFO"
	.tkinfo
        /*0018*/ 	.word	0x00000002
        /*0030*/ 	.string	""
        /*0030*/ 	.string	"ptxas"
        /*0030*/ 	.string	"Cuda compilation tools, release 13.0, V13.0.88"
        /*0030*/ 	.string	"Build cuda_13.0.r13.0/compiler.36424714_0"
        /*0030*/ 	.string	"-arch sm_100 -m 64 "



//--------------------- .note.nv.cuinfo           --------------------------
	.section	.note.nv.cuinfo,"",@"SHT_NOTE"
	.sectionflags	@"SHF_NOTE_NV_CUINFO"
        /*0018*/ 	.short	0x0002
        /*001a*/ 	.short	0x0064
        /*001c*/ 	.short	0x0082
	.zero		2


//--------------------- .nv.info                  --------------------------
	.section	.nv.info,"",@"SHT_CUDA_INFO"
	.align	4


	//----- nvinfo : EIATTR_REGCOUNT
	.align		4
        /*0000*/ 	.byte	0x04, 0x2f
        /*0002*/ 	.short	(.L_1 - .L_0)
	.align		4
.L_0:
        /*0004*/ 	.word	index@(_Z3picPfifii)
        /*0008*/ 	.word	0x00000020


	//----- nvinfo : EIATTR_FRAME_SIZE
	.align		4
.L_1:
        /*000c*/ 	.byte	0x04, 0x11
        /*000e*/ 	.short	(.L_3 - .L_2)
	.align		4
.L_2:
        /*0010*/ 	.word	index@($__internal_0_$__cuda_sm20_div_rn_f64_full)
        /*0014*/ 	.word	0x00000000


	//----- nvinfo : EIATTR_FRAME_SIZE
	.align		4
.L_3:
        /*0018*/ 	.byte	0x04, 0x11
        /*001a*/ 	.short	(.L_5 - .L_4)
	.align		4
.L_4:
        /*001c*/ 	.word	index@(_Z3picPfifii)
        /*0020*/ 	.word	0x00000000


	//----- nvinfo : EIATTR_MIN_STACK_SIZE
	.align		4
.L_5:
        /*0024*/ 	.byte	0x04, 0x12
        /*0026*/ 	.short	(.L_7 - .L_6)
	.align		4
.L_6:
        /*0028*/ 	.word	index@(_Z3picPfifii)
        /*002c*/ 	.word	0x00000000
.L_7:


//--------------------- .nv.compat                --------------------------
	.section	.nv.compat,"",@"SHT_CUDA_COMPAT_INFO"
	.align	4
        /*0000*/ 	.byte	0x02, 0x09, 0x00, 0x00, 0x02, 0x02, 0x01, 0x00, 0x02, 0x05, 0x05, 0x00, 0x03, 0x07, 0x01, 0x01
        /*0010*/ 	.byte	0x02, 0x03, 0x00, 0x00, 0x02, 0x06, 0x01, 0x00, 0x04, 0x0b, 0x08, 0x00, 0x01, 0x00, 0x00, 0x00
        /*0020*/ 	.byte	0x00, 0x00, 0x00, 0x00


//--------------------- .nv.info._Z3picPfifii     --------------------------
	.section	.nv.info._Z3picPfifii,"",@"SHT_CUDA_INFO"
	.sectionflags	@""
	.align	4


	//----- nvinfo : EIATTR_CUDA_API_VERSION
	.align		4
        /*0000*/ 	.byte	0x04, 0x37
        /*0002*/ 	.short	(.L_9 - .L_8)
.L_8:
        /*0004*/ 	.word	0x00000082


	//----- nvinfo : EIATTR_KPARAM_INFO
	.align		4
.L_9:
        /*0008*/ 	.byte	0x04, 0x17
        /*000a*/ 	.short	(.L_11 - .L_10)
.L_10:
        /*000c*/ 	.word	0x00000000
        /*0010*/ 	.short	0x0004
        /*0012*/ 	.short	0x0014
        /*0014*/ 	.byte	0x00, 0xf0, 0x11, 0x00


	//----- nvinfo : EIATTR_KPARAM_INFO
	.align		4
.L_11:
        /*0018*/ 	.byte	0x04, 0x17
        /*001a*/ 	.short	(.L_13 - .L_12)
.L_12:
        /*001c*/ 	.word	0x00000000
        /*0020*/ 	.short	0x0003
        /*0022*/ 	.short	0x0010
        /*0024*/ 	.byte	0x00, 0xf0, 0x11, 0x00


	//----- nvinfo : EIATTR_KPARAM_INFO
	.align		4
.L_13:
        /*0028*/ 	.byte	0x04, 0x17
        /*002a*/ 	.short	(.L_15 - .L_14)
.L_14:
        /*002c*/ 	.word	0x00000000
        /*0030*/ 	.short	0x0002
        /*0032*/ 	.short	0x000c
        /*0034*/ 	.byte	0x00, 0xf0, 0x11, 0x00


	//----- nvinfo : EIATTR_KPARAM_INFO
	.align		4
.L_15:
        /*0038*/ 	.byte	0x04, 0x17
        /*003a*/ 	.short	(.L_17 - .L_16)
.L_16:
        /*003c*/ 	.word	0x00000000
        /*0040*/ 	.short	0x0001
        /*0042*/ 	.short	0x0008
        /*0044*/ 	.byte	0x00, 0xf0, 0x11, 0x00


	//----- nvinfo : EIATTR_KPARAM_INFO
	.align		4
.L_17:
        /*0048*/ 	.byte	0x04, 0x17
        /*004a*/ 	.short	(.L_19 - .L_18)
.L_18:
        /*004c*/ 	.word	0x00000000
        /*0050*/ 	.short	0x0000
        /*0052*/ 	.short	0x0000
        /*0054*/ 	.byte	0x00, 0xf5, 0x21, 0x00


	//----- nvinfo : EIATTR_SPARSE_MMA_MASK
	.align		4
.L_19:
        /*0058*/ 	.byte	0x03, 0x50
        /*005a*/ 	.short	0x0000


	//----- nvinfo : EIATTR_MAXREG_COUNT
	.align		4
        /*005c*/ 	.byte	0x03, 0x1b
        /*005e*/ 	.short	0x00ff


	//----- nvinfo : EIATTR_MERCURY_ISA_VERSION
	.align		4
        /*0060*/ 	.byte	0x03, 0x5f
        /*0062*/ 	.short	0x0101


	//----- nvinfo : EIATTR_VRC_CTA_INIT_COUNT
	.align		4
        /*0064*/ 	.byte	0x02, 0x4a
	.zero		1
	.zero		1


	//----- nvinfo : EIATTR_EXIT_INSTR_OFFSETS
	.align		4
        /*0068*/ 	.byte	0x04, 0x1c
        /*006a*/ 	.short	(.L_21 - .L_20)


	//   ....[0]....
.L_20:
        /*006c*/ 	.word	0x00000070


	//   ....[1]....
        /*0070*/ 	.word	0x00000cf0


	//----- nvinfo : EIATTR_CRS_STACK_SIZE
	.align		4
.L_21:
        /*0074*/ 	.byte	0x04, 0x1e
        /*0076*/ 	.short	(.L_23 - .L_22)
.L_22:
        /*0078*/ 	.word	0x00000000


	//----- nvinfo : EIATTR_CBANK_PARAM_SIZE
	.align		4
.L_23:
        /*007c*/ 	.byte	0x03, 0x19
        /*007e*/ 	.short	0x0018


	//----- nvinfo : EIATTR_PARAM_CBANK
	.align		4
        /*0080*/ 	.byte	0x04, 0x0a
        /*0082*/ 	.short	(.L_25 - .L_24)
	.align		4
.L_24:
        /*0084*/ 	.word	index@(.nv.constant0._Z3picPfifii)
        /*0088*/ 	.short	0x0380
        /*008a*/ 	.short	0x0018


	//----- nvinfo : EIATTR_SW_WAR
	.align		4
.L_25:
        /*008c*/ 	.byte	0x04, 0x36
        /*008e*/ 	.short	(.L_27 - .L_26)
.L_26:
        /*0090*/ 	.word	0x00000008
.L_27:


//--------------------- .nv.callgraph             --------------------------
	.section	.nv.callgraph,"",@"SHT_CUDA_CALLGRAPH"
	.align	4
	.sectionentsize	8
	.align		4
        /*0000*/ 	.word	0x00000000
	.align		4
        /*0004*/ 	.word	0xffffffff
	.align		4
        /*0008*/ 	.word	0x00000000
	.align		4
        /*000c*/ 	.word	0xfffffffe
	.align		4
        /*0010*/ 	.word	0x00000000
	.align		4
        /*0014*/ 	.word	0xfffffffd
	.align		4
        /*0018*/ 	.word	0x00000000
	.align		4
        /*001c*/ 	.word	0xfffffffc


//--------------------- .text._Z3picPfifii        --------------------------
	.section	.text._Z3picPfifii,"ax",@progbits
	.align	128
        .global         _Z3picPfifii
        .type           _Z3picPfifii,@function
        .size           _Z3picPfifii,(.L_x_23 - _Z3picPfifii)
        .other          _Z3picPfifii,@"STO_CUDA_ENTRY STV_DEFAULT"
_Z3picPfifii:
.text._Z3picPfifii:
[----:B------:R-:W-:Y:S01]  /*0000*/  LDC R1, c[0x0][0x37c] ;  /* 0x0000df00ff017b82 */ /* 0x000fe20000000800 */
[----:B------:R-:W0:Y:S07]  /*0010*/  S2R R3, SR_TID.X ;  /* 0x0000000000037919 */ /* 0x000e2e0000002100 */
[----:B------:R-:W0:Y:S01]  /*0020*/  S2UR UR4, SR_CTAID.X ;  /* 0x00000000000479c3 */ /* 0x000e220000002500 */
[----:B------:R-:W1:Y:S07]  /*0030*/  LDCU UR8, c[0x0][0x388] ;  /* 0x00007100ff0877ac */ /* 0x000e6e0008000800 */
[----:B------:R-:W0:Y:S02]  /*0040*/  LDC R6, c[0x0][0x360] ;  /* 0x0000d800ff067b82 */ /* 0x000e240000000800 */
[----:B0-----:R-:W-:-:S05]  /*0050*/  IMAD R6, R6, UR4, R3 ;  /* 0x0000000406067c24 */ /* 0x001fca000f8e0203 */
[----:B-1----:R-:W-:-:S13]  /*0060*/  ISETP.GE.AND P0, PT, R6, UR8, PT ;  /* 0x0000000806007c0c */ /* 0x002fda000bf06270 */
[----:B------:R-:W-:Y:S05]  /*0070*/  @P0 EXIT ;  /* 0x000000000000094d */ /* 0x000fea0003800000 */
[----:B------:R-:W0:Y:S01]  /*0080*/  LDC.64 R8, c[0x0][0x380] ;  /* 0x0000e000ff087b82 */ /* 0x000e220000000a00 */
[----:B------:R-:W1:Y:S01]  /*0090*/  LDCU.64 UR6, c[0x0][0x358] ;  /* 0x00006b00ff0677ac */ /* 0x000e620008000a00 */
[----:B------:R-:W2:Y:S01]  /*00a0*/  LDCU.64 UR4, c[0x0][0x390] ;  /* 0x00007200ff0477ac */ /* 0x000ea20008000a00 */
[----:B0-----:R-:W-:-:S05]  /*00b0*/  IMAD.WIDE R8, R6, 0x4, R8 ;  /* 0x0000000406087825 */ /* 0x001fca00078e0208 */
[----:B-1----:R0:W5:Y:S01]  /*00c0*/  LDG.E R5, desc[UR6][R8.64] ;  /* 0x0000000608057981 */ /* 0x002162000c1e1900 */
[----:B--2---:R-:W-:Y:S01]  /*00d0*/  UIMAD UR5, UR5, UR4, URZ ;  /* 0x00000004050572a4 */ /* 0x004fe2000f8e02ff */
[----:B------:R-:W-:Y:S01]  /*00e0*/  BSSY.RECONVERGENT B0, `(.L_x_0) ;  /* 0x0000044000007945 */ /* 0x000fe20003800200 */
[----:B------:R-:W1:Y:S04]  /*00f0*/  LDCU UR4, c[0x0][0x38c] ;  /* 0x00007180ff0477ac */ /* 0x000e680008000800 */
[----:B------:R-:W-:Y:S01]  /*0100*/  VIADD R0, R6, UR5 ;  /* 0x0000000506007c36 */ /* 0x000fe20008000000 */
[----:B------:R-:W-:Y:S01]  /*0110*/  ISETP.NE.U32.AND P2, PT, RZ, UR5, PT ;  /* 0x00000005ff007c0c */ /* 0x000fe2000bf45070 */
[----:B------:R-:W-:Y:S01]  /*0120*/  IMAD R11, RZ, RZ, -UR5 ;  /* 0x80000005ff0b7e24 */ /* 0x000fe2000f8e02ff */
[----:B------:R-:W2:Y:S02]  /*0130*/  I2F.U32.RP R10, UR5 ;  /* 0x00000005000a7d06 */ /* 0x000ea40008209000 */
[----:B------:R-:W-:-:S02]  /*0140*/  ISETP.GE.AND P0, PT, R0, UR8, PT ;  /* 0x0000000800007c0c */ /* 0x000fc4000bf06270 */
[----:B------:R-:W-:Y:S01]  /*0150*/  VIMNMX R7, PT, PT, R0, UR8, !PT ;  /* 0x0000000800077c48 */ /* 0x000fe2000ffe0100 */
[----:B------:R-:W-:Y:S01]  /*0160*/  UMOV UR8, 0x40100000 ;  /* 0x4010000000087882 */ /* 0x000fe20000000000 */
[----:B------:R-:W-:-:S04]  /*0170*/  SEL R4, RZ, 0x1, P0 ;  /* 0x00000001ff047807 */ /* 0x000fc80000000000 */
[----:B------:R-:W-:Y:S01]  /*0180*/  IADD3 R7, PT, PT, R7, -R0, -R4 ;  /* 0x8000000007077210 */ /* 0x000fe20007ffe804 */
[----:B--2---:R-:W2:Y:S02]  /*0190*/  MUFU.RCP R10, R10 ;  /* 0x0000000a000a7308 */ /* 0x004ea40000001000 */
[----:B--2---:R-:W-:-:S06]  /*01a0*/  VIADD R2, R10, 0xffffffe ;  /* 0x0ffffffe0a027836 */ /* 0x004fcc0000000000 */
[----:B------:R2:W3:Y:S02]  /*01b0*/  F2I.FTZ.U32.TRUNC.NTZ R3, R2 ;  /* 0x0000000200037305 */ /* 0x0004e4000021f000 */
[----:B--2---:R-:W-:Y:S02]  /*01c0*/  IMAD.MOV.U32 R2, RZ, RZ, RZ ;  /* 0x000000ffff027224 */ /* 0x004fe400078e00ff */
[----:B---3--:R-:W-:-:S04]  /*01d0*/  IMAD R11, R11, R3, RZ ;  /* 0x000000030b0b7224 */ /* 0x008fc800078e02ff */
[----:B------:R-:W-:-:S06]  /*01e0*/  IMAD.HI.U32 R10, R3, R11, R2 ;  /* 0x0000000b030a7227 */ /* 0x000fcc00078e0002 */
[----:B------:R-:W-:Y:S02]  /*01f0*/  IMAD.HI.U32 R3, R10, R7, RZ ;  /* 0x000000070a037227 */ /* 0x000fe400078e00ff */
[----:B-1----:R-:W1:Y:S01]  /*0200*/  F2F.F64.F32 R10, UR4 ;  /* 0x00000004000a7d10 */ /* 0x002e620008201800 */
[----:B------:R-:W-:Y:S01]  /*0210*/  UMOV UR4, URZ ;  /* 0x000000ff00047c82 */ /* 0x000fe20008000000 */
[----:B------:R-:W-:-:S04]  /*0220*/  IMAD.MOV R0, RZ, RZ, -R3 ;  /* 0x000000ffff007224 */ /* 0x000fc800078e0a03 */
[----:B------:R-:W-:-:S05]  /*0230*/  IMAD R7, R0, UR5, R7 ;  /* 0x0000000500077c24 */ /* 0x000fca000f8e0207 */
[----:B------:R-:W-:-:S13]  /*0240*/  ISETP.GE.U32.AND P0, PT, R7, UR5, PT ;  /* 0x0000000507007c0c */ /* 0x000fda000bf06070 */
[----:B------:R-:W-:Y:S02]  /*0250*/  @P0 VIADD R7, R7, -UR5 ;  /* 0x8000000507070c36 */ /* 0x000fe40008000000 */
[----:B------:R-:W-:-:S03]  /*0260*/  @P0 VIADD R3, R3, 0x1 ;  /* 0x0000000103030836 */ /* 0x000fc60000000000 */
[----:B------:R-:W-:-:S13]  /*0270*/  ISETP.GE.U32.AND P1, PT, R7, UR5, PT ;  /* 0x0000000507007c0c */ /* 0x000fda000bf26070 */
[----:B------:R-:W-:Y:S01]  /*0280*/  @P1 VIADD R3, R3, 0x1 ;  /* 0x0000000103031836 */ /* 0x000fe20000000000 */
[----:B------:R-:W-:-:S05]  /*0290*/  @!P2 LOP3.LUT R3, RZ, UR5, RZ, 0x33, !PT ;  /* 0x00000005ff03ac12 */ /* 0x000fca000f8e33ff */
[----:B------:R-:W-:-:S05]  /*02a0*/  IMAD.IADD R7, R4, 0x1, R3 ;  /* 0x0000000104077824 */ /* 0x000fca00078e0203 */
[----:B------:R-:W-:-:S04]  /*02b0*/  LOP3.LUT R0, R7, 0x3, RZ, 0xc0, !PT ;  /* 0x0000000307007812 */ /* 0x000fc800078ec0ff */
[----:B------:R-:W-:-:S13]  /*02c0*/  ISETP.NE.AND P0, PT, R0, 0x3, PT ;  /* 0x000000030000780c */ /* 0x000fda0003f05270 */
[----:B01----:R-:W-:Y:S05]  /*02d0*/  @!P0 BRA `(.L_x_1) ;  /* 0x0000000000908947 */ /* 0x003fea0003800000 */
[----:B------:R-:W-:-:S05]  /*02e0*/  VIADD R0, R7, 0x1 ;  /* 0x0000000107007836 */ /* 0x000fca0000000000 */
[----:B------:R-:W-:-:S05]  /*02f0*/  LOP3.LUT R0, R0, 0x3, RZ, 0xc0, !PT ;  /* 0x0000000300007812 */ /* 0x000fca00078ec0ff */
[----:B------:R-:W-:-:S07]  /*0300*/  IMAD.MOV R24, RZ, RZ, -R0 ;  /* 0x000000ffff187224 */ /* 0x000fce00078e0a00 */
.L_x_4:
[----:B0-----:R-:W0:Y:S01]  /*0310*/  I2F.F64 R2, R6 ;  /* 0x0000000600027312 */ /* 0x001e220000201c00 */
[----:B------:R-:W-:Y:S01]  /*0320*/  MOV R12, 0x1 ;  /* 0x00000001000c7802 */ /* 0x000fe20000000f00 */
[----:B------:R-:W-:Y:S01]  /*0330*/  VIADD R24, R24, 0x1 ;  /* 0x0000000118187836 */ /* 0x000fe20000000000 */
[----:B------:R-:W-:Y:S04]  /*0340*/  BSSY.RECONVERGENT B1, `(.L_x_2) ;  /* 0x0000018000017945 */ /* 0x000fe80003800200 */
[----:B------:R-:W-:Y:S01]  /*0350*/  ISETP.NE.AND P1, PT, R24, RZ, PT ;  /* 0x000000ff1800720c */ /* 0x000fe20003f25270 */
[----:B0-----:R-:W-:-:S08]  /*0360*/  DADD R2, R2, 0.5 ;  /* 0x3fe0000002027429 */ /* 0x001fd00000000000 */
[----:B------:R-:W-:-:S10]  /*0370*/  DMUL R2, R10, R2 ;  /* 0x000000020a027228 */ /* 0x000fd40000000000 */
[----:B------:R-:W0:Y:S02]  /*0380*/  F2F.F32.F64 R2, R2 ;  /* 0x0000000200027310 */ /* 0x000e240000301000 */
[----:B0-----:R-:W-:-:S06]  /*0390*/  FMUL R0, R2, R2 ;  /* 0x0000000202007220 */ /* 0x001fcc0000400000 */
[----:B------:R-:W0:Y:S02]  /*03a0*/  F2F.F64.F32 R14, R0 ;  /* 0x00000000000e7310 */ /* 0x000e240000201800 */
[----:B0-----:R-:W-:-:S06]  /*03b0*/  DADD R14, R14, 1 ;  /* 0x3ff000000e0e7429 */ /* 0x001fcc0000000000 */
[----:B------:R-:W0:Y:S02]  /*03c0*/  MUFU.RCP64H R13, R15 ;  /* 0x0000000f000d7308 */ /* 0x000e240000001800 */
[----:B0-----:R-:W-:-:S08]  /*03d0*/  DFMA R16, -R14, R12, 1 ;  /* 0x3ff000000e10742b */ /* 0x001fd0000000010c */
[----:B------:R-:W-:-:S08]  /*03e0*/  DFMA R16, R16, R16, R16 ;  /* 0x000000101010722b */ /* 0x000fd00000000010 */
[----:B------:R-:W-:-:S08]  /*03f0*/  DFMA R16, R12, R16, R12 ;  /* 0x000000100c10722b */ /* 0x000fd0000000000c */
[----:B------:R-:W-:-:S08]  /*0400*/  DFMA R12, -R14, R16, 1 ;  /* 0x3ff000000e0c742b */ /* 0x000fd00000000110 */
[----:B------:R-:W-:-:S08]  /*0410*/  DFMA R12, R16, R12, R16 ;  /* 0x0000000c100c722b */ /* 0x000fd00000000010 */
[----:B------:R-:W-:-:S08]  /*0420*/  DMUL R2, R12, 4 ;  /* 0x401000000c027828 */ /* 0x000fd00000000000 */
[----:B------:R-:W-:-:S08]  /*0430*/  DFMA R16, -R14, R2, 4 ;  /* 0x401000000e10742b */ /* 0x000fd00000000102 */
[----:B------:R-:W-:-:S10]  /*0440*/  DFMA R2, R12, R16, R2 ;  /* 0x000000100c02722b */ /* 0x000fd40000000002 */
[----:B------:R-:W-:-:S05]  /*0450*/  FFMA R0, RZ, R15, R3 ;  /* 0x0000000fff007223 */ /* 0x000fca0000000003 */
[----:B------:R-:W-:-:S13]  /*0460*/  FSETP.GT.AND P0, PT, |R0|, 1.469367938527859385e-39, PT ;  /* 0x001000000000780b */ /* 0x000fda0003f04200 */
[----:B-1----:R-:W-:Y:S05]  /*0470*/  @P0 BRA `(.L_x_3) ;  /* 0x0000000000100947 */ /* 0x002fea0003800000 */
[----:B------:R-:W-:-:S07]  /*0480*/  MOV R4, 0x4a0 ;  /* 0x000004a000047802 */ /* 0x000fce0000000f00 */
[----:B-----5:R-:W-:Y:S05]  /*0490*/  CALL.REL.NOINC `($__internal_0_$__cuda_sm20_div_rn_f64_full) ;  /* 0x0000000800187944 */ /* 0x020fea0003c00000 */
[----:B------:R-:W-:Y:S02]  /*04a0*/  IMAD.MOV.U32 R2, RZ, RZ, R12 ;  /* 0x000000ffff027224 */ /* 0x000fe400078e000c */
[----:B------:R-:W-:-:S07]  /*04b0*/  IMAD.MOV.U32 R3, RZ, RZ, R13 ;  /* 0x000000ffff037224 */ /* 0x000fce00078e000d */
.L_x_3:
[----:B------:R-:W-:Y:S05]  /*04c0*/  BSYNC.RECONVERGENT B1 ;  /* 0x0000000000017941 */ /* 0x000fea0003800200 */
.L_x_2:
[----:B-----5:R-:W0:Y:S01]  /*04d0*/  F2F.F64.F32 R4, R5 ;  /* 0x0000000500047310 */ /* 0x020e220000201800 */
[----:B------:R-:W-:Y:S01]  /*04e0*/  VIADD R6, R6, UR5 ;  /* 0x0000000506067c36 */ /* 0x000fe20008000000 */
[----:B0-----:R-:W-:-:S06]  /*04f0*/  DADD R2, R4, R2 ;  /* 0x0000000004027229 */ /* 0x001fcc0000000002 */
[----:B------:R0:W1:Y:S01]  /*0500*/  F2F.F32.F64 R5, R2 ;  /* 0x0000000200057310 */ /* 0x0000620000301000 */
[----:B------:R-:W-:Y:S05]  /*0510*/  @P1 BRA `(.L_x_4) ;  /* 0xfffffffc007c1947 */ /* 0x000fea000383ffff */
.L_x_1:
[----:B------:R-:W-:Y:S05]  /*0520*/  BSYNC.RECONVERGENT B0 ;  /* 0x0000000000007941 */ /* 0x000fea0003800200 */
.L_x_0:
[----:B------:R-:W-:Y:S01]  /*0530*/  ISETP.GE.U32.AND P0, PT, R7, 0x3, PT ;  /* 0x000000030700780c */ /* 0x000fe20003f06070 */
[----:B------:R-:W2:Y:S01]  /*0540*/  LDCU UR9, c[0x0][0x388] ;  /* 0x00007100ff0977ac */ /* 0x000ea20008000800 */
[----:B------:R-:W-:Y:S11]  /*0550*/  BSSY.RECONVERGENT B0, `(.L_x_5) ;  /* 0x0000078000007945 */ /* 0x000ff60003800200 */
[----:B------:R-:W-:Y:S05]  /*0560*/  @!P0 BRA `(.L_x_6) ;  /* 0x0000000400d88947 */ /* 0x000fea0003800000 */
.L_x_15:
[----:B0--3--:R-:W0:Y:S01]  /*0570*/  I2F.F64 R2, R6 ;  /* 0x0000000600027312 */ /* 0x009e220000201c00 */
[----:B------:R-:W-:Y:S01]  /*0580*/  IMAD.MOV.U32 R12, RZ, RZ, 0x1 ;  /* 0x00000001ff0c7424 */ /* 0x000fe200078e00ff */
[----:B------:R-:W-:Y:S01]  /*0590*/  BSSY.RECONVERGENT B1, `(.L_x_7) ;  /* 0x0000017000017945 */ /* 0x000fe20003800200 */
        /* <DEDUP_REMOVED lines=17> */
[----:B----4-:R-:W-:Y:S05]  /*06b0*/  @P0 BRA `(.L_x_8) ;  /* 0x0000000000100947 */ /* 0x010fea0003800000 */
[----:B------:R-:W-:-:S07]  /*06c0*/  MOV R4, 0x6e0 ;  /* 0x000006e000047802 */ /* 0x000fce0000000f00 */
[----:B-12--5:R-:W-:Y:S05]  /*06d0*/  CALL.REL.NOINC `($__internal_0_$__cuda_sm20_div_rn_f64_full) ;  /* 0x0000000400887944 */ /* 0x026fea0003c00000 */
[----:B------:R-:W-:Y:S02]  /*06e0*/  IMAD.MOV.U32 R2, RZ, RZ, R12 ;  /* 0x000000ffff027224 */ /* 0x000fe400078e000c */
[----:B------:R-:W-:-:S07]  /*06f0*/  IMAD.MOV.U32 R3, RZ, RZ, R13 ;  /* 0x000000ffff037224 */ /* 0x000fce00078e000d */
.L_x_8:
[----:B--2---:R-:W-:Y:S05]  /*0700*/  BSYNC.RECONVERGENT B1 ;  /* 0x0000000000017941 */ /* 0x004fea0003800200 */
.L_x_7:
[----:B------:R-:W-:Y:S01]  /*0710*/  VIADD R6, R6, UR5 ;  /* 0x0000000506067c36 */ /* 0x000fe20008000000 */
[----:B------:R-:W-:Y:S01]  /*0720*/  MOV R16, 0x1 ;  /* 0x0000000100107802 */ /* 0x000fe20000000f00 */
[----:B-1---5:R-:W0:Y:S01]  /*0730*/  F2F.F64.F32 R4, R5 ;  /* 0x0000000500047310 */ /* 0x022e220000201800 */
[----:B------:R-:W-:Y:S07]  /*0740*/  BSSY.RECONVERGENT B1, `(.L_x_9) ;  /* 0x0000018000017945 */ /* 0x000fee0003800200 */
[----:B------:R-:W1:Y:S01]  /*0750*/  I2F.F64 R12, R6 ;  /* 0x00000006000c7312 */ /* 0x000e620000201c00 */
[----:B0-----:R-:W-:-:S07]  /*0760*/  DADD R2, R4, R2 ;  /* 0x0000000004027229 */ /* 0x001fce0000000002 */
[----:B------:R-:W-:Y:S01]  /*0770*/  F2F.F32.F64 R7, R2 ;  /* 0x0000000200077310 */ /* 0x000fe20000301000 */
[----:B-1----:R-:W-:-:S08]  /*0780*/  DADD R12, R12, 0.5 ;  /* 0x3fe000000c0c7429 */ /* 0x002fd00000000000 */
        /* <DEDUP_REMOVED lines=16> */
[----:B------:R-:W-:Y:S05]  /*0890*/  @P0 BRA `(.L_x_10) ;  /* 0x0000000000080947 */ /* 0x000fea0003800000 */
[----:B------:R-:W-:-:S07]  /*08a0*/  MOV R4, 0x8c0 ;  /* 0x000008c000047802 */ /* 0x000fce0000000f00 */
[----:B------:R-:W-:Y:S05]  /*08b0*/  CALL.REL.NOINC `($__internal_0_$__cuda_sm20_div_rn_f64_full) ;  /* 0x0000000400107944 */ /* 0x000fea0003c00000 */
.L_x_10:
[----:B------:R-:W-:Y:S05]  /*08c0*/  BSYNC.RECONVERGENT B1 ;  /* 0x0000000000017941 */ /* 0x000fea0003800200 */
.L_x_9:
[----:B------:R-:W-:Y:S01]  /*08d0*/  VIADD R6, R6, UR5 ;  /* 0x0000000506067c36 */ /* 0x000fe20008000000 */
[----:B------:R-:W-:Y:S01]  /*08e0*/  BSSY.RECONVERGENT B1, `(.L_x_11) ;  /* 0x000001c000017945 */ /* 0x000fe20003800200 */
[----:B------:R-:W-:Y:S02]  /*08f0*/  IMAD.MOV.U32 R4, RZ, RZ, 0x1 ;  /* 0x00000001ff047424 */ /* 0x000fe400078e00ff */
[----:B------:R-:W0:Y:S02]  /*0900*/  I2F.F64 R2, R6 ;  /* 0x0000000600027312 */ /* 0x000e240000201c00 */
        /* <DEDUP_REMOVED lines=11> */
[----:B------:R-:W-:Y:S02]  /*09c0*/  DFMA R16, R16, R4, R16 ;  /* 0x000000041010722b */ /* 0x000fe40000000010 */
[----:B------:R-:W0:Y:S06]  /*09d0*/  F2F.F64.F32 R4, R7 ;  /* 0x0000000700047310 */ /* 0x000e2c0000201800 */
[----:B------:R-:W-:-:S08]  /*09e0*/  DMUL R2, R16, 4 ;  /* 0x4010000010027828 */ /* 0x000fd00000000000 */
[----:B------:R-:W-:Y:S02]  /*09f0*/  DFMA R18, -R14, R2, 4 ;  /* 0x401000000e12742b */ /* 0x000fe40000000102 */
[----:B0-----:R-:W-:-:S06]  /*0a00*/  DADD R4, R4, R12 ;  /* 0x0000000004047229 */ /* 0x001fcc000000000c */
[----:B------:R-:W-:-:S04]  /*0a10*/  DFMA R2, R16, R18, R2 ;  /* 0x000000121002722b */ /* 0x000fc80000000002 */
[----:B------:R0:W1:Y:S06]  /*0a20*/  F2F.F32.F64 R5, R4 ;  /* 0x0000000400057310 */ /* 0x00006c0000301000 */
[----:B------:R-:W-:-:S05]  /*0a30*/  FFMA R0, RZ, R15, R3 ;  /* 0x0000000fff007223 */ /* 0x000fca0000000003 */
[----:B------:R-:W-:-:S13]  /*0a40*/  FSETP.GT.AND P0, PT, |R0|, 1.469367938527859385e-39, PT ;  /* 0x001000000000780b */ /* 0x000fda0003f04200 */
[----:B01----:R-:W-:Y:S05]  /*0a50*/  @P0 BRA `(.L_x_12) ;  /* 0x0000000000100947 */ /* 0x003fea0003800000 */
[----:B------:R-:W-:-:S07]  /*0a60*/  MOV R4, 0xa80 ;  /* 0x00000a8000047802 */ /* 0x000fce0000000f00 */
[----:B------:R-:W-:Y:S05]  /*0a70*/  CALL.REL.NOINC `($__internal_0_$__cuda_sm20_div_rn_f64_full) ;  /* 0x0000000000a07944 */ /* 0x000fea0003c00000 */
[----:B------:R-:W-:Y:S02]  /*0a80*/  IMAD.MOV.U32 R2, RZ, RZ, R12 ;  /* 0x000000ffff027224 */ /* 0x000fe400078e000c */
[----:B------:R-:W-:-:S07]  /*0a90*/  IMAD.MOV.U32 R3, RZ, RZ, R13 ;  /* 0x000000ffff037224 */ /* 0x000fce00078e000d */
.L_x_12:
[----:B------:R-:W-:Y:S05]  /*0aa0*/  BSYNC.RECONVERGENT B1 ;  /* 0x0000000000017941 */ /* 0x000fea0003800200 */
.L_x_11:
[----:B------:R-:W-:Y:S01]  /*0ab0*/  VIADD R6, R6, UR5 ;  /* 0x0000000506067c36 */ /* 0x000fe20008000000 */
[----:B------:R-:W0:Y:S01]  /*0ac0*/  F2F.F64.F32 R4, R5 ;  /* 0x0000000500047310 */ /* 0x000e220000201800 */
[----:B------:R-:W-:Y:S01]  /*0ad0*/  IMAD.MOV.U32 R16, RZ, RZ, 0x1 ;  /* 0x00000001ff107424 */ /* 0x000fe200078e00ff */
[----:B------:R-:W-:Y:S06]  /*0ae0*/  BSSY.RECONVERGENT B1, `(.L_x_13) ;  /* 0x0000018000017945 */ /* 0x000fec0003800200 */
        /* <DEDUP_REMOVED lines=23> */
.L_x_14:
[----:B------:R-:W-:Y:S05]  /*0c60*/  BSYNC.RECONVERGENT B1 ;  /* 0x0000000000017941 */ /* 0x000fea0003800200 */
.L_x_13:
[----:B------:R-:W0:Y:S01]  /*0c70*/  F2F.F64.F32 R2, R7 ;  /* 0x0000000700027310 */ /* 0x000e220000201800 */
[----:B------:R-:W-:-:S05]  /*0c80*/  VIADD R6, R6, UR5 ;  /* 0x0000000506067c36 */ /* 0x000fca0008000000 */
[----:B------:R-:W-:Y:S01]  /*0c90*/  ISETP.GE.AND P0, PT, R6, UR9, PT ;  /* 0x0000000906007c0c */ /* 0x000fe2000bf06270 */
[----:B0-----:R-:W-:-:S06]  /*0ca0*/  DADD R2, R2, R12 ;  /* 0x0000000002027229 */ /* 0x001fcc000000000c */
[----:B------:R3:W4:Y:S06]  /*0cb0*/  F2F.F32.F64 R5, R2 ;  /* 0x0000000200057310 */ /* 0x00072c0000301000 */
[----:B------:R-:W-:Y:S05]  /*0cc0*/  @!P0 BRA `(.L_x_15) ;  /* 0xfffffff800288947 */ /* 0x000fea000383ffff */
.L_x_6:
[----:B--2---:R-:W-:Y:S05]  /*0cd0*/  BSYNC.RECONVERGENT B0 ;  /* 0x0000000000007941 */ /* 0x004fea0003800200 */
.L_x_5:
[----:B-1--45:R-:W-:Y:S01]  /*0ce0*/  STG.E desc[UR6][R8.64], R5 ;  /* 0x0000000508007986 */ /* 0x032fe2000c101906 */
[----:B------:R-:W-:Y:S05]  /*0cf0*/  EXIT ;  /* 0x000000000000794d */ /* 0x000fea0003800000 */
        .weak           $__internal_0_$__cuda_sm20_div_rn_f64_full
        .type           $__internal_0_$__cuda_sm20_div_rn_f64_full,@function
        .size           $__internal_0_$__cuda_sm20_div_rn_f64_full,(.L_x_23 - $__internal_0_$__cuda_sm20_div_rn_f64_full)
$__internal_0_$__cuda_sm20_div_rn_f64_full:
[C---:B------:R-:W-:Y:S01]  /*0d00*/  FSETP.GEU.AND P0, PT, |R15|.reuse, 1.469367938527859385e-39, PT ;  /* 0x001000000f00780b */ /* 0x040fe20003f0e200 */
[----:B------:R-:W-:Y:S01]  /*0d10*/  IMAD.U32 R17, RZ, RZ, UR8 ;  /* 0x00000008ff117e24 */ /* 0x000fe2000f8e00ff */
[C---:B------:R-:W-:Y:S01]  /*0d20*/  LOP3.LUT R12, R15.reuse, 0x800fffff, RZ, 0xc0, !PT ;  /* 0x800fffff0f0c7812 */ /* 0x040fe200078ec0ff */
[----:B------:R-:W-:Y:S01]  /*0d30*/  IMAD.U32 R16, RZ, RZ, UR4 ;  /* 0x00000004ff107e24 */ /* 0x000fe2000f8e00ff */
[----:B------:R-:W-:Y:S02]  /*0d40*/  MOV R2, 0x1 ;  /* 0x0000000100027802 */ /* 0x000fe40000000f00 */
[----:B------:R-:W-:Y:S01]  /*0d50*/  LOP3.LUT R13, R12, 0x3ff00000, RZ, 0xfc, !PT ;  /* 0x3ff000000c0d7812 */ /* 0x000fe200078efcff */
[----:B------:R-:W-:Y:S01]  /*0d60*/  IMAD.MOV.U32 R12, RZ, RZ, R14 ;  /* 0x000000ffff0c7224 */ /* 0x000fe200078e000e */
[----:B------:R-:W-:Y:S01]  /*0d70*/  LOP3.LUT R26, R15, 0x7ff00000, RZ, 0xc0, !PT ;  /* 0x7ff000000f1a7812 */ /* 0x000fe200078ec0ff */
[----:B------:R-:W-:-:S04]  /*0d80*/  IMAD.MOV.U32 R18, RZ, RZ, R16 ;  /* 0x000000ffff127224 */ /* 0x000fc800078e0010 */
[----:B------:R-:W-:-:S06]  /*0d90*/  @!P0 DMUL R12, R14, 8.98846567431157953865e+307 ;  /* 0x7fe000000e0c8828 */ /* 0x000fcc0000000000 */
[----:B------:R-:W0:Y:S02]  /*0da0*/  MUFU.RCP64H R3, R13 ;  /* 0x0000000d00037308 */ /* 0x000e240000001800 */
[----:B0-----:R-:W-:-:S08]  /*0db0*/  DFMA R20, R2, -R12, 1 ;  /* 0x3ff000000214742b */ /* 0x001fd0000000080c */
[----:B------:R-:W-:-:S08]  /*0dc0*/  DFMA R20, R20, R20, R20 ;  /* 0x000000141414722b */ /* 0x000fd00000000014 */
[----:B------:R-:W-:Y:S01]  /*0dd0*/  DFMA R20, R2, R20, R2 ;  /* 0x000000140214722b */ /* 0x000fe20000000002 */
[----:B------:R-:W-:Y:S01]  /*0de0*/  LOP3.LUT R3, R17, 0x7ff00000, RZ, 0xc0, !PT ;  /* 0x7ff0000011037812 */ /* 0x000fe200078ec0ff */
[----:B------:R-:W-:-:S03]  /*0df0*/  IMAD.MOV.U32 R2, RZ, RZ, 0x1ca00000 ;  /* 0x1ca00000ff027424 */ /* 0x000fc600078e00ff */
[----:B------:R-:W-:Y:S01]  /*0e00*/  ISETP.GE.U32.AND P2, PT, R3, R26, PT ;  /* 0x0000001a0300720c */ /* 0x000fe20003f46070 */
[----:B------:R-:W-:Y:S02]  /*0e10*/  IMAD.MOV.U32 R0, RZ, RZ, R3 ;  /* 0x000000ffff007224 */ /* 0x000fe400078e0003 */
[----:B------:R-:W-:Y:S01]  /*0e20*/  DFMA R28, R20, -R12, 1 ;  /* 0x3ff00000141c742b */ /* 0x000fe2000000080c */
[----:B------:R-:W-:Y:S02]  /*0e30*/  SEL R19, R2, 0x63400000, !P2 ;  /* 0x6340000002137807 */ /* 0x000fe40005000000 */
[----:B------:R-:W-:Y:S02]  /*0e40*/  FSETP.GEU.AND P2, PT, |R17|, 1.469367938527859385e-39, PT ;  /* 0x001000001100780b */ /* 0x000fe40003f4e200 */
[----:B------:R-:W-:-:S03]  /*0e50*/  LOP3.LUT R19, R19, 0x800fffff, R17, 0xf8, !PT ;  /* 0x800fffff13137812 */ /* 0x000fc600078ef811 */
[----:B------:R-:W-:-:S08]  /*0e60*/  DFMA R28, R20, R28, R20 ;  /* 0x0000001c141c722b */ /* 0x000fd00000000014 */
[----:B------:R-:W-:Y:S05]  /*0e70*/  @P2 BRA `(.L_x_16) ;  /* 0x0000000000202947 */ /* 0x000fea0003800000 */
[----:B------:R-:W-:Y:S01]  /*0e80*/  LOP3.LUT R0, R15, 0x7ff00000, RZ, 0xc0, !PT ;  /* 0x7ff000000f007812 */ /* 0x000fe200078ec0ff */
[----:B------:R-:W-:-:S03]  /*0e90*/  IMAD.MOV.U32 R20, RZ, RZ, RZ ;  /* 0x000000ffff147224 */ /* 0x000fc600078e00ff */
[----:B------:R-:W-:-:S04]  /*0ea0*/  ISETP.GE.U32.AND P2, PT, R3, R0, PT ;  /* 0x000000000300720c */ /* 0x000fc80003f46070 */
[----:B------:R-:W-:-:S04]  /*0eb0*/  SEL R21, R2, 0x63400000, !P2 ;  /* 0x6340000002157807 */ /* 0x000fc80005000000 */
[----:B------:R-:W-:-:S04]  /*0ec0*/  LOP3.LUT R21, R21, 0x80000000, R17, 0xf8, !PT ;  /* 0x8000000015157812 */ /* 0x000fc800078ef811 */
[----:B------:R-:W-:-:S06]  /*0ed0*/  LOP3.LUT R21, R21, 0x100000, RZ, 0xfc, !PT ;  /* 0x0010000015157812 */ /* 0x000fcc00078efcff */
[----:B------:R-:W-:-:S10]  /*0ee0*/  DFMA R18, R18, 2, -R20 ;  /* 0x400000001212782b */ /* 0x000fd40000000814 */
[----:B------:R-:W-:-:S07]  /*0ef0*/  LOP3.LUT R0, R19, 0x7ff00000, RZ, 0xc0, !PT ;  /* 0x7ff0000013007812 */ /* 0x000fce00078ec0ff */
.L_x_16:
[----:B------:R-:W-:Y:S01]  /*0f00*/  DMUL R20, R28, R18 ;  /* 0x000000121c147228 */ /* 0x000fe20000000000 */
[----:B------:R-:W-:Y:S01]  /*0f10*/  @!P0 LOP3.LUT R26, R13, 0x7ff00000, RZ, 0xc0, !PT ;  /* 0x7ff000000d1a8812 */ /* 0x000fe200078ec0ff */
[----:B------:R-:W-:Y:S06]  /*0f20*/  BSSY.RECONVERGENT B2, `(.L_x_17) ;  /* 0x0000038000027945 */ /* 0x000fec0003800200 */
[----:B------:R-:W-:-:S08]  /*0f30*/  DFMA R22, R20, -R12, R18 ;  /* 0x8000000c1416722b */ /* 0x000fd00000000012 */
[----:B------:R-:W-:Y:S01]  /*0f40*/  DFMA R22, R28, R22, R20 ;  /* 0x000000161c16722b */ /* 0x000fe20000000014 */
[----:B------:R-:W-:Y:S02]  /*0f50*/  VIADD R20, R0, 0xffffffff ;  /* 0xffffffff00147836 */ /* 0x000fe40000000000 */
[----:B------:R-:W-:-:S03]  /*0f60*/  VIADD R21, R26, 0xffffffff ;  /* 0xffffffff1a157836 */ /* 0x000fc60000000000 */
[----:B------:R-:W-:-:S04]  /*0f70*/  ISETP.GT.U32.AND P0, PT, R20, 0x7feffffe, PT ;  /* 0x7feffffe1400780c */ /* 0x000fc80003f04070 */
[----:B------:R-:W-:-:S13]  /*0f80*/  ISETP.GT.U32.OR P0, PT, R21, 0x7feffffe, P0 ;  /* 0x7feffffe1500780c */ /* 0x000fda0000704470 */
[----:B------:R-:W-:Y:S05]  /*0f90*/  @P0 BRA `(.L_x_18) ;  /* 0x00000000006c0947 */ /* 0x000fea0003800000 */
[----:B------:R-:W-:-:S04]  /*0fa0*/  LOP3.LUT R16, R15, 0x7ff00000, RZ, 0xc0, !PT ;  /* 0x7ff000000f107812 */ /* 0x000fc800078ec0ff */
[CC--:B------:R-:W-:Y:S02]  /*0fb0*/  VIADDMNMX R0, R3.reuse, -R16.reuse, 0xb9600000, !PT ;  /* 0xb960000003007446 */ /* 0x0c0fe40007800910 */
[----:B------:R-:W-:Y:S01]  /*0fc0*/  ISETP.GE.U32.AND P0, PT, R3, R16, PT ;  /* 0x000000100300720c */ /* 0x000fe20003f06070 */
[----:B------:R-:W-:Y:S01]  /*0fd0*/  IMAD.MOV.U32 R16, RZ, RZ, RZ ;  /* 0x000000ffff107224 */ /* 0x000fe200078e00ff */
[----:B------:R-:W-:Y:S02]  /*0fe0*/  VIMNMX R0, PT, PT, R0, 0x46a00000, PT ;  /* 0x46a0000000007848 */ /* 0x000fe40003fe0100 */
[----:B------:R-:W-:-:S04]  /*0ff0*/  SEL R3, R2, 0x63400000, !P0 ;  /* 0x6340000002037807 */ /* 0x000fc80004000000 */
[----:B------:R-:W-:-:S05]  /*1000*/  IADD3 R0, PT, PT, -R3, R0, RZ ;  /* 0x0000000003007210 */ /* 0x000fca0007ffe1ff */
[----:B------:R-:W-:-:S06]  /*1010*/  VIADD R17, R0, 0x7fe00000 ;  /* 0x7fe0000000117836 */ /* 0x000fcc0000000000 */
[----:B------:R-:W-:-:S10]  /*1020*/  DMUL R2, R22, R16 ;  /* 0x0000001016027228 */ /* 0x000fd40000000000 */
[----:B------:R-:W-:-:S13]  /*1030*/  FSETP.GTU.AND P0, PT, |R3|, 1.469367938527859385e-39, PT ;  /* 0x001000000300780b */ /* 0x000fda0003f0c200 */
[----:B------:R-:W-:Y:S05]  /*1040*/  @P0 BRA `(.L_x_19) ;  /* 0x0000000000940947 */ /* 0x000fea0003800000 */
[----:B------:R-:W-:Y:S01]  /*1050*/  DFMA R12, R22, -R12, R18 ;  /* 0x8000000c160c722b */ /* 0x000fe20000000012 */
[----:B------:R-:W-:-:S09]  /*1060*/  IMAD.MOV.U32 R16, RZ, RZ, RZ ;  /* 0x000000ffff107224 */ /* 0x000fd200078e00ff */
[C---:B------:R-:W-:Y:S02]  /*1070*/  FSETP.NEU.AND P0, PT, R13.reuse, RZ, PT ;  /* 0x000000ff0d00720b */ /* 0x040fe40003f0d000 */
[----:B------:R-:W-:-:S04]  /*1080*/  LOP3.LUT R15, R13, 0x80000000, R15, 0x48, !PT ;  /* 0x800000000d0f7812 */ /* 0x000fc800078e480f */
[----:B------:R-:W-:-:S07]  /*1090*/  LOP3.LUT R17, R15, R17, RZ, 0xfc, !PT ;  /* 0x000000110f117212 */ /* 0x000fce00078efcff */
[----:B------:R-:W-:Y:S05]  /*10a0*/  @!P0 BRA `(.L_x_19) ;  /* 0x00000000007c8947 */ /* 0x000fea0003800000 */
[----:B------:R-:W-:Y:S01]  /*10b0*/  IMAD.MOV R13, RZ, RZ, -R0 ;  /* 0x000000ffff0d7224 */ /* 0x000fe200078e0a00 */
[----:B------:R-:W-:Y:S01]  /*10c0*/  DMUL.RP R16, R22, R16 ;  /* 0x0000001016107228 */ /* 0x000fe20000008000 */
[----:B------:R-:W-:-:S06]  /*10d0*/  IMAD.MOV.U32 R12, RZ, RZ, RZ ;  /* 0x000000ffff0c7224 */ /* 0x000fcc00078e00ff */
[----:B------:R-:W-:-:S03]  /*10e0*/  DFMA R12, R2, -R12, R22 ;  /* 0x8000000c020c722b */ /* 0x000fc60000000016 */
[----:B------:R-:W-:-:S03]  /*10f0*/  LOP3.LUT R15, R17, R15, RZ, 0x3c, !PT ;  /* 0x0000000f110f7212 */ /* 0x000fc600078e3cff */
[----:B------:R-:W-:-:S04]  /*1100*/  IADD3 R12, PT, PT, -R0, -0x43300000, RZ ;  /* 0xbcd00000000c7810 */ /* 0x000fc80007ffe1ff */
[----:B------:R-:W-:-:S04]  /*1110*/  FSETP.NEU.AND P0, PT, |R13|, R12, PT ;  /* 0x0000000c0d00720b */ /* 0x000fc80003f0d200 */
[----:B------:R-:W-:Y:S02]  /*1120*/  FSEL R2, R16, R2, !P0 ;  /* 0x0000000210027208 */ /* 0x000fe40004000000 */
[----:B------:R-:W-:Y:S01]  /*1130*/  FSEL R3, R15, R3, !P0 ;  /* 0x000000030f037208 */ /* 0x000fe20004000000 */
[----:B------:R-:W-:Y:S06]  /*1140*/  BRA `(.L_x_19) ;  /* 0x0000000000547947 */ /* 0x000fec0003800000 */
.L_x_18:
[----:B------:R-:W-:-:S14]  /*1150*/  DSETP.NAN.AND P0, PT, R16, R16, PT ;  /* 0x000000101000722a */ /* 0x000fdc0003f08000 */
[----:B------:R-:W-:Y:S05]  /*1160*/  @P0 BRA `(.L_x_20) ;  /* 0x0000000000440947 */ /* 0x000fea0003800000 */
[----:B------:R-:W-:-:S14]  /*1170*/  DSETP.NAN.AND P0, PT, R14, R14, PT ;  /* 0x0000000e0e00722a */ /* 0x000fdc0003f08000 */
[----:B------:R-:W-:Y:S05]  /*1180*/  @P0 BRA `(.L_x_21) ;  /* 0x0000000000300947 */ /* 0x000fea0003800000 */
[----:B------:R-:W-:Y:S01]  /*1190*/  ISETP.NE.AND P0, PT, R0, R26, PT ;  /* 0x0000001a0000720c */ /* 0x000fe20003f05270 */
[----:B------:R-:W-:Y:S02]  /*11a0*/  IMAD.MOV.U32 R2, RZ, RZ, 0x0 ;  /* 0x00000000ff027424 */ /* 0x000fe400078e00ff */
[----:B------:R-:W-:-:S10]  /*11b0*/  IMAD.MOV.U32 R3, RZ, RZ, -0x80000 ;  /* 0xfff80000ff037424 */ /* 0x000fd400078e00ff */
[----:B------:R-:W-:Y:S05]  /*11c0*/  @!P0 BRA `(.L_x_19) ;  /* 0x0000000000348947 */ /* 0x000fea0003800000 */
[----:B------:R-:W-:Y:S02]  /*11d0*/  ISETP.NE.AND P0, PT, R0, 0x7ff00000, PT ;  /* 0x7ff000000000780c */ /* 0x000fe40003f05270 */
[----:B------:R-:W-:Y:S02]  /*11e0*/  LOP3.LUT R3, R17, 0x80000000, R15, 0x48, !PT ;  /* 0x8000000011037812 */ /* 0x000fe400078e480f */
[----:B------:R-:W-:-:S13]  /*11f0*/  ISETP.EQ.OR P0, PT, R26, RZ, !P0 ;  /* 0x000000ff1a00720c */ /* 0x000fda0004702670 */
[----:B------:R-:W-:Y:S01]  /*1200*/  @P0 LOP3.LUT R0, R3, 0x7ff00000, RZ, 0xfc, !PT ;  /* 0x7ff0000003000812 */ /* 0x000fe200078efcff */
[----:B------:R-:W-:Y:S01]  /*1210*/  @!P0 IMAD.MOV.U32 R2, RZ, RZ, RZ ;  /* 0x000000ffff028224 */ /* 0x000fe200078e00ff */
[----:B------:R-:W-:-:S03]  /*1220*/  @P0 MOV R2, RZ ;  /* 0x000000ff00020202 */ /* 0x000fc60000000f00 */
[----:B------:R-:W-:Y:S01]  /*1230*/  @P0 IMAD.MOV.U32 R3, RZ, RZ, R0 ;  /* 0x000000ffff030224 */ /* 0x000fe200078e0000 */
[----:B------:R-:W-:Y:S06]  /*1240*/  BRA `(.L_x_19) ;  /* 0x0000000000147947 */ /* 0x000fec0003800000 */
.L_x_21:
[----:B------:R-:W-:Y:S01]  /*1250*/  LOP3.LUT R3, R15, 0x80000, RZ, 0xfc, !PT ;  /* 0x000800000f037812 */ /* 0x000fe200078efcff */
[----:B------:R-:W-:Y:S01]  /*1260*/  IMAD.MOV.U32 R2, RZ, RZ, R14 ;  /* 0x000000ffff027224 */ /* 0x000fe200078e000e */
[----:B------:R-:W-:Y:S06]  /*1270*/  BRA `(.L_x_19) ;  /* 0x0000000000087947 */ /* 0x000fec0003800000 */
.L_x_20:
[----:B------:R-:W-:Y:S01]  /*1280*/  LOP3.LUT R3, R17, 0x80000, RZ, 0xfc, !PT ;  /* 0x0008000011037812 */ /* 0x000fe200078efcff */
[----:B------:R-:W-:-:S07]  /*1290*/  IMAD.MOV.U32 R2, RZ, RZ, R16 ;  /* 0x000000ffff027224 */ /* 0x000fce00078e0010 */
.L_x_19:
[----:B------:R-:W-:Y:S05]  /*12a0*/  BSYNC.RECONVERGENT B2 ;  /* 0x0000000000027941 */ /* 0x000fea0003800200 */
.L_x_17:
[----:B------:R-:W-:Y:S02]  /*12b0*/  IMAD.MOV.U32 R12, RZ, RZ, R2 ;  /* 0x000000ffff0c7224 */ /* 0x000fe400078e0002 */
[----:B------:R-:W-:Y:S02]  /*12c0*/  IMAD.MOV.U32 R13, RZ, RZ, R3 ;  /* 0x000000ffff0d7224 */ /* 0x000fe400078e0003 */
[----:B------:R-:W-:Y:S02]  /*12d0*/  IMAD.MOV.U32 R2, RZ, RZ, R4 ;  /* 0x000000ffff027224 */ /* 0x000fe400078e0004 */
[----:B------:R-:W-:-:S04]  /*12e0*/  IMAD.MOV.U32 R3, RZ, RZ, 0x0 ;  /* 0x00000000ff037424 */ /* 0x000fc800078e00ff */
[----:B------:R-:W-:Y:S05]  /*12f0*/  RET.REL.NODEC R2 `(_Z3picPfifii) ;  /* 0xffffffec02407950 */ /* 0x000fea0003c3ffff */
.L_x_22:
[----:B------:R-:W-:-:S00]  /*1300*/  BRA `(.L_x_22) ;  /* 0xfffffffc00fc7947 */ /* 0x000fc0000383ffff */
[----:B------:R-:W-:-:S00]  /*1310*/  NOP ;  /* 0x0000000000007918 */ /* 0x000fc00000000000 */
        /* <DEDUP_REMOVED lines=14> */
.L_x_23:


//--------------------- .nv.shared.reserved.0     --------------------------
	.section	.nv.shared.reserved.0,"aw",@nobits
	.weak		__nv_reservedSMEM_offset_0_alias
	.size		__nv_reservedSMEM_offset_0_alias, 0, 64
	.other		__nv_reservedSMEM_offset_0_alias,@"STO_CUDA_RESERVED_SHARED STV_DEFAULT"
__nv_reservedSMEM_offset_0_alias:
	.zero		0
	.zero		64


//--------------------- .nv.constant0._Z3picPfifii --------------------------
	.section	.nv.constant0._Z3picPfifii,"a",@progbits
	.sectionflags	@""
	.align	4
.nv.constant0._Z3picPfifii:
	.zero		920


//--------------------- SYMBOLS --------------------------

	.type		.nv.reservedSmem.offset0,@object
	.size		.nv.reservedSmem.offset0,0x4
